	.headerflags	@"EF_CUDA_TEXMODE_UNIFIED EF_CUDA_64BIT_ADDRESS EF_CUDA_ACCELERATORS EF_CUDA_SM90 EF_CUDA_VIRTUAL_SM(EF_CUDA_SM90)"
	.elftype	@"ET_EXEC"


//--------------------- .nv.info                  --------------------------
	.section	.nv.info,"",@"SHT_CUDA_INFO"
	.align	4


	//----- nvinfo : EIATTR_REGCOUNT
	.align		4
        /*0000*/ 	.byte	0x04, 0x2f
        /*0002*/ 	.short	(.L_1 - .L_0)
	.align		4
.L_0:
        /*0004*/ 	.word	index@(triton_poi_fused_add_7)
        /*0008*/ 	.word	0x00000014


	//----- nvinfo : EIATTR_MIN_STACK_SIZE
	.align		4
.L_1:
        /*000c*/ 	.byte	0x04, 0x12
        /*000e*/ 	.short	(.L_3 - .L_2)
	.align		4
.L_2:
        /*0010*/ 	.word	index@(triton_poi_fused_add_7)
        /*0014*/ 	.word	0x00000000


	//----- nvinfo : EIATTR_FRAME_SIZE
	.align		4
.L_3:
        /*0018*/ 	.byte	0x04, 0x11
        /*001a*/ 	.short	(.L_5 - .L_4)
	.align		4
.L_4:
        /*001c*/ 	.word	index@(triton_poi_fused_add_7)
        /*0020*/ 	.word	0x00000000


	//----- nvinfo : EIATTR_MIN_STACK_SIZE
	.align		4
.L_5:
        /*0024*/ 	.byte	0x04, 0x12
        /*0026*/ 	.short	(.L_7 - .L_6)
	.align		4
.L_6:
        /*0028*/ 	.word	index@(triton_poi_fused_add_7)
        /*002c*/ 	.word	0x00000000
.L_7:


//--------------------- .nv.info.triton_poi_fused_add_7 --------------------------
	.section	.nv.info.triton_poi_fused_add_7,"",@"SHT_CUDA_INFO"
	.sectionflags	@""
	.align	4


	//----- nvinfo : EIATTR_CUDA_API_VERSION
	.align		4
        /*0000*/ 	.byte	0x04, 0x37
        /*0002*/ 	.short	(.L_9 - .L_8)
.L_8:
        /*0004*/ 	.word	0x0000007c


	//----- nvinfo : EIATTR_KPARAM_INFO
	.align		4
.L_9:
        /*0008*/ 	.byte	0x04, 0x17
        /*000a*/ 	.short	(.L_11 - .L_10)
.L_10:
        /*000c*/ 	.word	0x00000000
        /*0010*/ 	.short	0x0004
        /*0012*/ 	.short	0x001c
        /*0014*/ 	.byte	0x00, 0xf0, 0x11, 0x00


	//----- nvinfo : EIATTR_KPARAM_INFO
	.align		4
.L_11:
        /*0018*/ 	.byte	0x04, 0x17
        /*001a*/ 	.short	(.L_13 - .L_12)
.L_12:
        /*001c*/ 	.word	0x00000000
        /*0020*/ 	.short	0x0003
        /*0022*/ 	.short	0x0018
        /*0024*/ 	.byte	0x00, 0xf0, 0x11, 0x00


	//----- nvinfo : EIATTR_KPARAM_INFO
	.align		4
.L_13:
        /*0028*/ 	.byte	0x04, 0x17
        /*002a*/ 	.short	(.L_15 - .L_14)
.L_14:
        /*002c*/ 	.word	0x00000000
        /*0030*/ 	.short	0x0002
        /*0032*/ 	.short	0x0010
        /*0034*/ 	.byte	0x00, 0xf4, 0x21, 0x00


	//----- nvinfo : EIATTR_KPARAM_INFO
	.align		4
.L_15:
        /*0038*/ 	.byte	0x04, 0x17
        /*003a*/ 	.short	(.L_17 - .L_16)
.L_16:
        /*003c*/ 	.word	0x00000000
        /*0040*/ 	.short	0x0001
        /*0042*/ 	.short	0x0008
        /*0044*/ 	.byte	0x00, 0xf4, 0x21, 0x00


	//----- nvinfo : EIATTR_KPARAM_INFO
	.align		4
.L_17:
        /*0048*/ 	.byte	0x04, 0x17
        /*004a*/ 	.short	(.L_19 - .L_18)
.L_18:
        /*004c*/ 	.word	0x00000000
        /*0050*/ 	.short	0x0000
        /*0052*/ 	.short	0x0000
        /*0054*/ 	.byte	0x00, 0xf4, 0x21, 0x00


	//----- nvinfo : EIATTR_SPARSE_MMA_MASK
	.align		4
.L_19:
        /*0058*/ 	.byte	0x03, 0x50
        /*005a*/ 	.short	0x0000


	//----- nvinfo : EIATTR_MAXREG_COUNT
	.align		4
        /*005c*/ 	.byte	0x03, 0x1b
        /*005e*/ 	.short	0x00ff


	//----- nvinfo : EIATTR_EXIT_INSTR_OFFSETS
	.align		4
        /*0060*/ 	.byte	0x04, 0x1c
        /*0062*/ 	.short	(.L_21 - .L_20)


	//   ....[0]....
.L_20:
        /*0064*/ 	.word	0x00000450


	//   ....[1]....
        /*0068*/ 	.word	0x00000480


	//----- nvinfo : EIATTR_REQNTID
	.align		4
.L_21:
        /*006c*/ 	.byte	0x04, 0x10
        /*006e*/ 	.short	(.L_23 - .L_22)
.L_22:
        /*0070*/ 	.word	0x00000020
        /*0074*/ 	.word	0x00000001
        /*0078*/ 	.word	0x00000001


	//----- nvinfo : EIATTR_CBANK_PARAM_SIZE
	.align		4
.L_23:
        /*007c*/ 	.byte	0x03, 0x19
        /*007e*/ 	.short	0x0020


	//----- nvinfo : EIATTR_PARAM_CBANK
	.align		4
        /*0080*/ 	.byte	0x04, 0x0a
        /*0082*/ 	.short	(.L_25 - .L_24)
	.align		4
.L_24:
        /*0084*/ 	.word	index@(.nv.constant0.triton_poi_fused_add_7)
        /*0088*/ 	.short	0x0210
        /*008a*/ 	.short	0x0020


	//----- nvinfo : EIATTR_SW_WAR
	.align		4
.L_25:
        /*008c*/ 	.byte	0x04, 0x36
        /*008e*/ 	.short	(.L_27 - .L_26)
.L_26:
        /*0090*/ 	.word	0x00000008
.L_27:


//--------------------- .nv.callgraph             --------------------------
	.section	.nv.callgraph,"",@"SHT_CUDA_CALLGRAPH"
	.align	4
	.sectionentsize	8
	.align		4
        /*0000*/ 	.word	0x00000000
	.align		4
        /*0004*/ 	.word	0xffffffff
	.align		4
        /*0008*/ 	.word	0x00000000
	.align		4
        /*000c*/ 	.word	0xfffffffe
	.align		4
        /*0010*/ 	.word	0x00000000
	.align		4
        /*0014*/ 	.word	0xfffffffd
	.align		4
        /*0018*/ 	.word	0x00000000
	.align		4
        /*001c*/ 	.word	0xfffffffc


//--------------------- .text.triton_poi_fused_add_7 --------------------------
	.section	.text.triton_poi_fused_add_7,"ax",@progbits
	.sectionflags	@"SHF_BARRIERS=1"
	.align	128
        .global         triton_poi_fused_add_7
        .type           triton_poi_fused_add_7,@function
        .size           triton_poi_fused_add_7,(.L_x_1 - triton_poi_fused_add_7)
        .other          triton_poi_fused_add_7,@"STO_CUDA_ENTRY STV_DEFAULT"
triton_poi_fused_add_7:
.text.triton_poi_fused_add_7:
[----:B------:R-:W0:Y:S02]  /*0000*/  LDC R1, c[0x0][0x28] ;  /* 0x00000a00ff017b82 */ /* 0x000e240000000800 */
[----:B------:R-:W1:Y:S01]  /*0010*/  S2R R8, SR_CTAID.X ;  /* 0x0000000000087919 */ /* 0x000e620000002500 */
[----:B------:R-:W2:Y:S01]  /*0020*/  LDC.64 R4, c[0x0][0x218] ;  /* 0x00008600ff047b82 */ /* 0x000ea20000000a00 */
[----:B------:R-:W-:Y:S01]  /*0030*/  IMAD.MOV.U32 R15, RZ, RZ, RZ ;  /* 0x000000ffff0f7224 */ /* 0x000fe200078e00ff */
[----:B------:R-:W-:Y:S01]  /*0040*/  ULDC.64 UR6, c[0x0][0x208] ;  /* 0x0000820000067ab9 */ /* 0x000fe20000000a00 */
[----:B------:R-:W3:Y:S01]  /*0050*/  S2R R17, SR_TID.X ;  /* 0x0000000000117919 */ /* 0x000ee20000002100 */
[----:B------:R-:W-:Y:S01]  /*0060*/  IMAD.MOV.U32 R12, RZ, RZ, RZ ;  /* 0x000000ffff0c7224 */ /* 0x000fe200078e00ff */
[----:B------:R-:W4:Y:S03]  /*0070*/  S2R R0, SR_CTAID.Y ;  /* 0x0000000000007919 */ /* 0x000f260000002600 */
[----:B------:R-:W5:Y:S01]  /*0080*/  LDC.64 R2, c[0x0][0x210] ;  /* 0x00008400ff027b82 */ /* 0x000f620000000a00 */
[----:B-1----:R-:W-:Y:S01]  /*0090*/  IMAD.SHL.U32 R8, R8, 0x4, RZ ;  /* 0x0000000408087824 */ /* 0x002fe200078e00ff */
[----:B---3--:R-:W-:-:S04]  /*00a0*/  SHF.R.U32.HI R9, RZ, 0x2, R17 ;  /* 0x00000002ff097819 */ /* 0x008fc80000011611 */
[----:B------:R-:W-:Y:S01]  /*00b0*/  LOP3.LUT R7, R8, 0x3, R17, 0xf8, !PT ;  /* 0x0000000308077812 */ /* 0x000fe200078ef811 */
[----:B----4-:R-:W-:Y:S01]  /*00c0*/  IMAD.SHL.U32 R0, R0, 0x8, RZ ;  /* 0x0000000800007824 */ /* 0x010fe200078e00ff */
[----:B------:R-:W-:Y:S02]  /*00d0*/  SGXT.U32 R9, R9, 0x3 ;  /* 0x000000030909781a */ /* 0x000fe40000000000 */
[C---:B------:R-:W-:Y:S01]  /*00e0*/  ISETP.GE.AND P0, PT, R7.reuse, 0x4, PT ;  /* 0x000000040700780c */ /* 0x040fe20003f06270 */
[----:B--2---:R-:W-:Y:S01]  /*00f0*/  IMAD.WIDE R4, R7, 0x4, R4 ;  /* 0x0000000407047825 */ /* 0x004fe200078e0204 */
[----:B------:R-:W-:-:S04]  /*0100*/  LOP3.LUT R6, R9, R0, RZ, 0xfc, !PT ;  /* 0x0000000009067212 */ /* 0x000fc800078efcff */
[C---:B------:R-:W-:Y:S01]  /*0110*/  ISETP.LT.AND P1, PT, R6.reuse, 0x10, !P0 ;  /* 0x000000100600780c */ /* 0x040fe20004721270 */
[----:B------:R-:W-:-:S06]  /*0120*/  IMAD R11, R6, 0x4, R7 ;  /* 0x00000004060b7824 */ /* 0x000fcc00078e0207 */
[----:B------:R1:W2:Y:S01]  /*0130*/  @!P0 LDG.E.EL R15, desc[UR6][R4.64] ;  /* 0x00000006040f8981 */ /* 0x0002a2000c2e1900 */
[----:B-----5:R-:W-:Y:S01]  /*0140*/  IMAD.WIDE R2, R11, 0x4, R2 ;  /* 0x000000040b027825 */ /* 0x020fe200078e0202 */
[----:B------:R-:W-:Y:S01]  /*0150*/  LOP3.LUT R0, R0, 0x7, R17, 0xf8, !PT ;  /* 0x0000000700007812 */ /* 0x000fe200078ef811 */
[----:B------:R-:W3:Y:S03]  /*0160*/  LDC.64 R6, c[0x0][0x220] ;  /* 0x00008800ff067b82 */ /* 0x000ee60000000a00 */
[----:B------:R-:W2:Y:S01]  /*0170*/  @P1 LDG.E.EL R12, desc[UR6][R2.64] ;  /* 0x00000006020c1981 */ /* 0x000ea2000c2e1900 */
[----:B------:R-:W-:Y:S02]  /*0180*/  SHF.R.S32.HI R11, RZ, 0x1f, R0 ;  /* 0x0000001fff0b7819 */ /* 0x000fe40000011400 */
[----:B------:R-:W-:Y:S02]  /*0190*/  SHF.R.U32.HI R13, RZ, 0x3, R17 ;  /* 0x00000003ff0d7819 */ /* 0x000fe40000011611 */
[----:B------:R-:W-:-:S02]  /*01a0*/  LEA.HI R10, R11, R0, RZ, 0x2 ;  /* 0x000000000b0a7211 */ /* 0x000fc400078f10ff */
[----:B------:R-:W-:Y:S02]  /*01b0*/  SGXT.U32 R11, R13, 0x2 ;  /* 0x000000020d0b781a */ /* 0x000fe40000000000 */
[C---:B------:R-:W-:Y:S02]  /*01c0*/  LOP3.LUT R13, R10.reuse, 0xfffffffc, RZ, 0xc0, !PT ;  /* 0xfffffffc0a0d7812 */ /* 0x040fe400078ec0ff */
[----:B------:R-:W-:Y:S01]  /*01d0*/  LOP3.LUT R8, R11, R8, RZ, 0xfc, !PT ;  /* 0x000000080b087212 */ /* 0x000fe200078efcff */
[----:B------:R-:W-:Y:S02]  /*01e0*/  IMAD.SHL.U32 R10, R10, 0x4, RZ ;  /* 0x000000040a0a7824 */ /* 0x000fe400078e00ff */
[----:B------:R-:W-:Y:S01]  /*01f0*/  IMAD.IADD R13, R0, 0x1, -R13 ;  /* 0x00000001000d7824 */ /* 0x000fe200078e0a0d */
[----:B------:R-:W-:Y:S02]  /*0200*/  ISETP.GE.AND P0, PT, R8, 0x4, PT ;  /* 0x000000040800780c */ /* 0x000fe40003f06270 */
[----:B------:R-:W-:Y:S01]  /*0210*/  LOP3.LUT R10, R10, 0xfffffff0, RZ, 0xc0, !PT ;  /* 0xfffffff00a0a7812 */ /* 0x000fe200078ec0ff */
[----:B------:R-:W-:Y:S01]  /*0220*/  IMAD R13, R8, 0x4, R13 ;  /* 0x00000004080d7824 */ /* 0x000fe200078e020d */
[----:B------:R-:W-:-:S03]  /*0230*/  ISETP.LT.AND P0, PT, R0, 0x10, !P0 ;  /* 0x000000100000780c */ /* 0x000fc60004701270 */
[----:B-1----:R-:W-:Y:S02]  /*0240*/  IMAD.IADD R5, R13, 0x1, R10 ;  /* 0x000000010d057824 */ /* 0x002fe400078e020a */
[----:B------:R-:W-:Y:S02]  /*0250*/  IMAD.MOV.U32 R0, RZ, RZ, RZ ;  /* 0x000000ffff007224 */ /* 0x000fe400078e00ff */
[----:B---3--:R-:W-:-:S06]  /*0260*/  IMAD.WIDE R4, R5, 0x4, R6 ;  /* 0x0000000405047825 */ /* 0x008fcc00078e0206 */
[----:B------:R1:W3:Y:S01]  /*0270*/  @P0 LDG.E.EL R0, desc[UR6][R4.64] ;  /* 0x0000000604000981 */ /* 0x0002e2000c2e1900 */
[----:B------:R-:W4:Y:S01]  /*0280*/  S2UR UR5, SR_CgaCtaId ;  /* 0x00000000000579c3 */ /* 0x000f220000008800 */
[----:B------:R-:W-:Y:S01]  /*0290*/  IMAD.SHL.U32 R6, R17, 0x8, RZ ;  /* 0x0000000811067824 */ /* 0x000fe200078e00ff */
[----:B------:R-:W-:-:S04]  /*02a0*/  UMOV UR4, 0x400 ;  /* 0x0000040000047882 */ /* 0x000fc80000000000 */
[----:B------:R-:W-:-:S04]  /*02b0*/  LOP3.LUT R6, R6, 0x18, RZ, 0xc0, !PT ;  /* 0x0000001806067812 */ /* 0x000fc800078ec0ff */
[----:B------:R-:W-:Y:S01]  /*02c0*/  LOP3.LUT R9, R9, R6, RZ, 0xfc, !PT ;  /* 0x0000000609097212 */ /* 0x000fe200078efcff */
[----:B----4-:R-:W-:-:S06]  /*02d0*/  UPRMT UR4, UR5, 0x654, UR4 ;  /* 0x0000065405047896 */ /* 0x010fcc0008000004 */
[----:B------:R-:W-:-:S05]  /*02e0*/  LEA.HI R8, R6, UR4, RZ, 0x1f ;  /* 0x0000000406087c11 */ /* 0x000fca000f8ff8ff */
[----:B------:R-:W-:Y:S01]  /*02f0*/  IMAD R9, R9, 0x4, R8 ;  /* 0x0000000409097824 */ /* 0x000fe200078e0208 */
[----:B------:R-:W-:-:S04]  /*0300*/  SHF.R.U32.HI R7, RZ, 0x1, R17 ;  /* 0x00000001ff077819 */ /* 0x000fc80000011611 */
[----:B------:R-:W-:Y:S02]  /*0310*/  LOP3.LUT R7, R7, 0xc, RZ, 0xc0, !PT ;  /* 0x0000000c07077812 */ /* 0x000fe400078ec0ff */
[----:B------:R-:W-:-:S03]  /*0320*/  LOP3.LUT R6, R17, 0x1f, RZ, 0xc0, !PT ;  /* 0x0000001f11067812 */ /* 0x000fc600078ec0ff */
[----:B------:R-:W-:-:S04]  /*0330*/  VIADD R7, R7, UR4 ;  /* 0x0000000407077c36 */ /* 0x000fc80008000000 */
[----:B------:R-:W-:Y:S02]  /*0340*/  IMAD R7, R6, 0x4, R7 ;  /* 0x0000000406077824 */ /* 0x000fe400078e0207 */
[----:B-1----:R-:W-:-:S05]  /*0350*/  IMAD.SHL.U32 R4, R17, 0x4, RZ ;  /* 0x0000000411047824 */ /* 0x002fca00078e00ff */
[----:B------:R-:W-:-:S04]  /*0360*/  LOP3.LUT R4, R4, 0x1c, RZ, 0xc0, !PT ;  /* 0x0000001c04047812 */ /* 0x000fc800078ec0ff */
[----:B------:R-:W-:Y:S01]  /*0370*/  LOP3.LUT R11, R11, R4, RZ, 0xfc, !PT ;  /* 0x000000040b0b7212 */ /* 0x000fe200078efcff */
[----:B------:R-:W-:-:S04]  /*0380*/  VIADD R4, R4, UR4 ;  /* 0x0000000404047c36 */ /* 0x000fc80008000000 */
[----:B------:R-:W-:Y:S01]  /*0390*/  IMAD R11, R11, 0x4, R4 ;  /* 0x000000040b0b7824 */ /* 0x000fe200078e0204 */
[----:B------:R-:W-:-:S05]  /*03a0*/  LOP3.LUT R5, R17, 0x1c, RZ, 0xc0, !PT ;  /* 0x0000001c11057812 */ /* 0x000fca00078ec0ff */
[----:B------:R-:W-:-:S04]  /*03b0*/  VIADD R5, R5, UR4 ;  /* 0x0000000405057c36 */ /* 0x000fc80008000000 */
[----:B------:R-:W-:Y:S02]  /*03c0*/  IMAD R5, R6, 0x4, R5 ;  /* 0x0000000406057824 */ /* 0x000fe400078e0205 */
[----:B--2---:R-:W-:-:S05]  /*03d0*/  FADD R12, R15, R12 ;  /* 0x0000000c0f0c7221 */ /* 0x004fca0000000000 */
[----:B------:R-:W-:Y:S01]  /*03e0*/  STS [R9], R12 ;  /* 0x0000000c09007388 */ /* 0x000fe20000000800 */
[----:B------:R-:W-:Y:S06]  /*03f0*/  BAR.SYNC.DEFER_BLOCKING 0x0 ;  /* 0x0000000000007b1d */ /* 0x000fec0000010000 */
[----:B------:R-:W3:Y:S02]  /*0400*/  LDS R7, [R7] ;  /* 0x0000000007077984 */ /* 0x000ee40000000800 */
[----:B---3--:R-:W-:Y:S01]  /*0410*/  FADD R0, R7, R0 ;  /* 0x0000000007007221 */ /* 0x008fe20000000000 */
[----:B------:R-:W-:Y:S06]  /*0420*/  BAR.SYNC.DEFER_BLOCKING 0x0 ;  /* 0x0000000000007b1d */ /* 0x000fec0000010000 */
[----:B------:R1:W-:Y:S02]  /*0430*/  STS [R11], R0 ;  /* 0x000000000b007388 */ /* 0x0003e40000000800 */
[----:B------:R-:W-:Y:S06]  /*0440*/  BAR.SYNC.DEFER_BLOCKING 0x0 ;  /* 0x0000000000007b1d */ /* 0x000fec0000010000 */
[----:B-1----:R-:W-:Y:S05]  /*0450*/  @!P1 EXIT ;  /* 0x000000000000994d */ /* 0x002fea0003800000 */
[----:B------:R-:W0:Y:S04]  /*0460*/  LDS R5, [R5] ;  /* 0x0000000005057984 */ /* 0x000e280000000800 */
[----:B0-----:R-:W-:Y:S01]  /*0470*/  STG.E desc[UR6][R2.64], R5 ;  /* 0x0000000502007986 */ /* 0x001fe2000c101906 */
[----:B------:R-:W-:Y:S05]  /*0480*/  EXIT ;  /* 0x000000000000794d */ /* 0x000fea0003800000 */
.L_x_0:
[----:B------:R-:W-:-:S00]  /*0490*/  BRA `(.L_x_0) ;  /* 0xfffffffc00fc7947 */ /* 0x000fc0000383ffff */
[----:B------:R-:W-:-:S00]  /*04a0*/  NOP ;  /* 0x0000000000007918 */ /* 0x000fc00000000000 */
        /* <DEDUP_REMOVED lines=13> */
.L_x_1:


//--------------------- .nv.shared.triton_poi_fused_add_7 --------------------------
	.section	.nv.shared.triton_poi_fused_add_7,"aw",@nobits
	.sectionflags	@""
	.align	16
	.zero		1024


//--------------------- .nv.constant0.triton_poi_fused_add_7 --------------------------
	.section	.nv.constant0.triton_poi_fused_add_7,"a",@progbits
	.sectionflags	@""
	.align	4
.nv.constant0.triton_poi_fused_add_7:
	.zero		560
